	.headerflags	@"EF_CUDA_TEXMODE_UNIFIED EF_CUDA_64BIT_ADDRESS EF_CUDA_ACCELERATORS EF_CUDA_SM90 EF_CUDA_VIRTUAL_SM(EF_CUDA_SM90)"
	.elftype	@"ET_EXEC"


//--------------------- .nv.info                  --------------------------
	.section	.nv.info,"",@"SHT_CUDA_INFO"
	.align	4


	//----- nvinfo : EIATTR_REGCOUNT
	.align		4
        /*0000*/ 	.byte	0x04, 0x2f
        /*0002*/ 	.short	(.L_3 - .L_2)
	.align		4
.L_2:
        /*0004*/ 	.word	index@(triton_poi_fused__native_batch_norm_legit_no_training_leaky_relu_3)
        /*0008*/ 	.word	0x00000016


	//----- nvinfo : EIATTR_MIN_STACK_SIZE
	.align		4
.L_3:
        /*000c*/ 	.byte	0x04, 0x12
        /*000e*/ 	.short	(.L_5 - .L_4)
	.align		4
.L_4:
        /*0010*/ 	.word	index@(triton_poi_fused__native_batch_norm_legit_no_training_leaky_relu_3)
        /*0014*/ 	.word	0x00000000


	//----- nvinfo : EIATTR_FRAME_SIZE
	.align		4
.L_5:
        /*0018*/ 	.byte	0x04, 0x11
        /*001a*/ 	.short	(.L_7 - .L_6)
	.align		4
.L_6:
        /*001c*/ 	.word	index@(triton_poi_fused__native_batch_norm_legit_no_training_leaky_relu_3)
        /*0020*/ 	.word	0x00000000


	//----- nvinfo : EIATTR_MIN_STACK_SIZE
	.align		4
.L_7:
        /*0024*/ 	.byte	0x04, 0x12
        /*0026*/ 	.short	(.L_9 - .L_8)
	.align		4
.L_8:
        /*0028*/ 	.word	index@(triton_poi_fused__native_batch_norm_legit_no_training_leaky_relu_3)
        /*002c*/ 	.word	0x00000000
.L_9:


//--------------------- .nv.info.triton_poi_fused__native_batch_norm_legit_no_training_leaky_relu_3 --------------------------
	.section	.nv.info.triton_poi_fused__native_batch_norm_legit_no_training_leaky_relu_3,"",@"SHT_CUDA_INFO"
	.sectionflags	@""
	.align	4


	//----- nvinfo : EIATTR_CUDA_API_VERSION
	.align		4
        /*0000*/ 	.byte	0x04, 0x37
        /*0002*/ 	.short	(.L_11 - .L_10)
.L_10:
        /*0004*/ 	.word	0x0000007c


	//----- nvinfo : EIATTR_KPARAM_INFO
	.align		4
.L_11:
        /*0008*/ 	.byte	0x04, 0x17
        /*000a*/ 	.short	(.L_13 - .L_12)
.L_12:
        /*000c*/ 	.word	0x00000000
        /*0010*/ 	.short	0x0006
        /*0012*/ 	.short	0x0030
        /*0014*/ 	.byte	0x00, 0xf0, 0x11, 0x00


	//----- nvinfo : EIATTR_KPARAM_INFO
	.align		4
.L_13:
        /*0018*/ 	.byte	0x04, 0x17
        /*001a*/ 	.short	(.L_15 - .L_14)
.L_14:
        /*001c*/ 	.word	0x00000000
        /*0020*/ 	.short	0x0005
        /*0022*/ 	.short	0x0028
        /*0024*/ 	.byte	0x00, 0xf4, 0x21, 0x00


	//----- nvinfo : EIATTR_KPARAM_INFO
	.align		4
.L_15:
        /*0028*/ 	.byte	0x04, 0x17
        /*002a*/ 	.short	(.L_17 - .L_16)
.L_16:
        /*002c*/ 	.word	0x00000000
        /*0030*/ 	.short	0x0004
        /*0032*/ 	.short	0x0020
        /*0034*/ 	.byte	0x00, 0xf4, 0x21, 0x00


	//----- nvinfo : EIATTR_KPARAM_INFO
	.align		4
.L_17:
        /*0038*/ 	.byte	0x04, 0x17
        /*003a*/ 	.short	(.L_19 - .L_18)
.L_18:
        /*003c*/ 	.word	0x00000000
        /*0040*/ 	.short	0x0003
        /*0042*/ 	.short	0x0018
        /*0044*/ 	.byte	0x00, 0xf4, 0x21, 0x00


	//----- nvinfo : EIATTR_KPARAM_INFO
	.align		4
.L_19:
        /*0048*/ 	.byte	0x04, 0x17
        /*004a*/ 	.short	(.L_21 - .L_20)
.L_20:
        /*004c*/ 	.word	0x00000000
        /*0050*/ 	.short	0x0002
        /*0052*/ 	.short	0x0010
        /*0054*/ 	.byte	0x00, 0xf4, 0x21, 0x00


	//----- nvinfo : EIATTR_KPARAM_INFO
	.align		4
.L_21:
        /*0058*/ 	.byte	0x04, 0x17
        /*005a*/ 	.short	(.L_23 - .L_22)
.L_22:
        /*005c*/ 	.word	0x00000000
        /*0060*/ 	.short	0x0001
        /*0062*/ 	.short	0x0008
        /*0064*/ 	.byte	0x00, 0xf4, 0x21, 0x00


	//----- nvinfo : EIATTR_KPARAM_INFO
	.align		4
.L_23:
        /*0068*/ 	.byte	0x04, 0x17
        /*006a*/ 	.short	(.L_25 - .L_24)
.L_24:
        /*006c*/ 	.word	0x00000000
        /*0070*/ 	.short	0x0000
        /*0072*/ 	.short	0x0000
        /*0074*/ 	.byte	0x00, 0xf4, 0x21, 0x00


	//----- nvinfo : EIATTR_SPARSE_MMA_MASK
	.align		4
.L_25:
        /*0078*/ 	.byte	0x03, 0x50
        /*007a*/ 	.short	0x0000


	//----- nvinfo : EIATTR_MAXREG_COUNT
	.align		4
        /*007c*/ 	.byte	0x03, 0x1b
        /*007e*/ 	.short	0x00ff


	//----- nvinfo : EIATTR_EXIT_INSTR_OFFSETS
	.align		4
        /*0080*/ 	.byte	0x04, 0x1c
        /*0082*/ 	.short	(.L_27 - .L_26)


	//   ....[0]....
.L_26:
        /*0084*/ 	.word	0x00000490


	//   ....[1]....
        /*0088*/ 	.word	0x000004b0


	//----- nvinfo : EIATTR_REQNTID
	.align		4
.L_27:
        /*008c*/ 	.byte	0x04, 0x10
        /*008e*/ 	.short	(.L_29 - .L_28)
.L_28:
        /*0090*/ 	.word	0x00000080
        /*0094*/ 	.word	0x00000001
        /*0098*/ 	.word	0x00000001


	//----- nvinfo : EIATTR_CBANK_PARAM_SIZE
	.align		4
.L_29:
        /*009c*/ 	.byte	0x03, 0x19
        /*009e*/ 	.short	0x0034


	//----- nvinfo : EIATTR_PARAM_CBANK
	.align		4
        /*00a0*/ 	.byte	0x04, 0x0a
        /*00a2*/ 	.short	(.L_31 - .L_30)
	.align		4
.L_30:
        /*00a4*/ 	.word	index@(.nv.constant0.triton_poi_fused__native_batch_norm_legit_no_training_leaky_relu_3)
        /*00a8*/ 	.short	0x0210
        /*00aa*/ 	.short	0x0034


	//----- nvinfo : EIATTR_SW_WAR
	.align		4
.L_31:
        /*00ac*/ 	.byte	0x04, 0x36
        /*00ae*/ 	.short	(.L_33 - .L_32)
.L_32:
        /*00b0*/ 	.word	0x00000008
.L_33:


//--------------------- .nv.callgraph             --------------------------
	.section	.nv.callgraph,"",@"SHT_CUDA_CALLGRAPH"
	.align	4
	.sectionentsize	8
	.align		4
        /*0000*/ 	.word	0x00000000
	.align		4
        /*0004*/ 	.word	0xffffffff
	.align		4
        /*0008*/ 	.word	0x00000000
	.align		4
        /*000c*/ 	.word	0xfffffffe
	.align		4
        /*0010*/ 	.word	0x00000000
	.align		4
        /*0014*/ 	.word	0xfffffffd
	.align		4
        /*0018*/ 	.word	0x00000000
	.align		4
        /*001c*/ 	.word	0xfffffffc


//--------------------- .nv.constant4             --------------------------
	.section	.nv.constant4,"a",@progbits
	.align	8
	.align		8
.nv.constant4:
        /*0000*/ 	.dword	_$_str
	.align		8
        /*0008*/ 	.dword	_$_str_$_2


//--------------------- .text.triton_poi_fused__native_batch_norm_legit_no_training_leaky_relu_3 --------------------------
	.section	.text.triton_poi_fused__native_batch_norm_legit_no_training_leaky_relu_3,"ax",@progbits
	.align	128
        .global         triton_poi_fused__native_batch_norm_legit_no_training_leaky_relu_3
        .type           triton_poi_fused__native_batch_norm_legit_no_training_leaky_relu_3,@function
        .size           triton_poi_fused__native_batch_norm_legit_no_training_leaky_relu_3,(.L_x_1 - triton_poi_fused__native_batch_norm_legit_no_training_leaky_relu_3)
        .other          triton_poi_fused__native_batch_norm_legit_no_training_leaky_relu_3,@"STO_CUDA_ENTRY STV_DEFAULT"
triton_poi_fused__native_batch_norm_legit_no_training_leaky_relu_3:
.text.triton_poi_fused__native_batch_norm_legit_no_training_leaky_relu_3:
[----:B------:R-:W0:Y:S01]  /*0000*/  LDC R1, c[0x0][0x28] ;  /* 0x00000a00ff017b82 */ /* 0x000e220000000800 */
[----:B------:R-:W1:Y:S07]  /*0010*/  S2R R0, SR_TID.X ;  /* 0x0000000000007919 */ /* 0x000e6e0000002100 */
[----:B------:R-:W2:Y:S01]  /*0020*/  LDC.64 R8, c[0x0][0x228] ;  /* 0x00008a00ff087b82 */ /* 0x000ea20000000a00 */
[----:B------:R-:W-:Y:S01]  /*0030*/  ULDC.64 UR4, c[0x0][0x208] ;  /* 0x0000820000047ab9 */ /* 0x000fe20000000a00 */
[----:B------:R-:W3:Y:S06]  /*0040*/  S2R R5, SR_CTAID.X ;  /* 0x0000000000057919 */ /* 0x000eec0000002500 */
[----:B------:R-:W4:Y:S08]  /*0050*/  LDC.64 R12, c[0x0][0x218] ;  /* 0x00008600ff0c7b82 */ /* 0x000f300000000a00 */
[----:B------:R-:W5:Y:S08]  /*0060*/  LDC.64 R14, c[0x0][0x220] ;  /* 0x00008800ff0e7b82 */ /* 0x000f700000000a00 */
[----:B------:R-:W4:Y:S01]  /*0070*/  LDC.64 R16, c[0x0][0x230] ;  /* 0x00008c00ff107b82 */ /* 0x000f220000000a00 */
[----:B-1----:R-:W-:-:S07]  /*0080*/  SHF.L.U32 R0, R0, 0x1, RZ ;  /* 0x0000000100007819 */ /* 0x002fce00000006ff */
[----:B------:R-:W1:Y:S01]  /*0090*/  LDC.64 R18, c[0x0][0x238] ;  /* 0x00008e00ff127b82 */ /* 0x000e620000000a00 */
[----:B---3--:R-:W-:Y:S02]  /*00a0*/  SHF.R.S32.HI R3, RZ, 0x17, R5 ;  /* 0x00000017ff037819 */ /* 0x008fe40000011405 */
[----:B------:R-:W-:Y:S02]  /*00b0*/  LOP3.LUT R0, R0, 0xfe, RZ, 0xc0, !PT ;  /* 0x000000fe00007812 */ /* 0x000fe400078ec0ff */
[----:B------:R-:W-:Y:S02]  /*00c0*/  SGXT R3, R3, 0x1 ;  /* 0x000000010303781a */ /* 0x000fe40000000200 */
[----:B------:R-:W-:-:S04]  /*00d0*/  LEA R0, R5, R0, 0x8 ;  /* 0x0000000005007211 */ /* 0x000fc800078e40ff */
[----:B------:R-:W-:Y:S02]  /*00e0*/  LEA.HI R3, R3, R0, RZ, 0x6 ;  /* 0x0000000003037211 */ /* 0x000fe400078f30ff */
[----:B------:R-:W-:Y:S02]  /*00f0*/  ISETP.GE.AND P0, PT, R0, 0x1800, PT ;  /* 0x000018000000780c */ /* 0x000fe40003f06270 */
[----:B------:R-:W-:-:S05]  /*0100*/  SHF.R.S32.HI R3, RZ, 0x6, R3 ;  /* 0x00000006ff037819 */ /* 0x000fca0000011403 */
[----:B------:R-:W-:-:S05]  /*0110*/  IMAD.HI R2, R3, 0x2aaaaaab, RZ ;  /* 0x2aaaaaab03027827 */ /* 0x000fca00078e02ff */
[----:B------:R-:W-:-:S04]  /*0120*/  SHF.R.U32.HI R5, RZ, 0x1f, R2 ;  /* 0x0000001fff057819 */ /* 0x000fc80000011602 */
[----:B------:R-:W-:Y:S02]  /*0130*/  LEA.HI R2, R2, R5, RZ, 0x1e ;  /* 0x0000000502027211 */ /* 0x000fe400078ff0ff */
[----:B------:R-:W-:-:S03]  /*0140*/  CS2R R4, SRZ ;  /* 0x0000000000047805 */ /* 0x000fc6000001ff00 */
[----:B------:R-:W-:-:S04]  /*0150*/  IMAD R11, R2, -0x18, R3 ;  /* 0xffffffe8020b7824 */ /* 0x000fc800078e0203 */
[----:B--2---:R-:W-:-:S05]  /*0160*/  IMAD.WIDE R8, R11, 0x4, R8 ;  /* 0x000000040b087825 */ /* 0x004fca00078e0208 */
[----:B------:R-:W2:Y:S04]  /*0170*/  @!P0 LDG.E.EL R4, desc[UR4][R8.64] ;  /* 0x0000000408048981 */ /* 0x000ea8000c2e1900 */
[----:B------:R3:W2:Y:S01]  /*0180*/  @!P0 LDG.E.EL R5, desc[UR4][R8.64] ;  /* 0x0000000408058981 */ /* 0x0006a2000c2e1900 */
[----:B------:R-:W-:Y:S02]  /*0190*/  CS2R R6, SRZ ;  /* 0x0000000000067805 */ /* 0x000fe4000001ff00 */
[----:B------:R-:W-:Y:S01]  /*01a0*/  CS2R R2, SRZ ;  /* 0x0000000000027805 */ /* 0x000fe2000001ff00 */
[----:B----4-:R-:W-:-:S04]  /*01b0*/  IMAD.WIDE R12, R0, 0x4, R12 ;  /* 0x00000004000c7825 */ /* 0x010fc800078e020c */
[C---:B-----5:R-:W-:Y:S01]  /*01c0*/  IMAD.WIDE R14, R11.reuse, 0x4, R14 ;  /* 0x000000040b0e7825 */ /* 0x060fe200078e020e */
[----:B------:R-:W4:Y:S01]  /*01d0*/  @!P0 LDG.E.64 R2, desc[UR4][R12.64] ;  /* 0x000000040c028981 */ /* 0x000f22000c1e1b00 */
[----:B---3--:R-:W-:Y:S02]  /*01e0*/  CS2R R8, SRZ ;  /* 0x0000000000087805 */ /* 0x008fe4000001ff00 */
[C---:B0-----:R-:W-:Y:S01]  /*01f0*/  IMAD.WIDE R16, R11.reuse, 0x4, R16 ;  /* 0x000000040b107825 */ /* 0x041fe200078e0210 */
[----:B------:R-:W4:Y:S03]  /*0200*/  @!P0 LDG.E.EL R7, desc[UR4][R14.64] ;  /* 0x000000040e078981 */ /* 0x000f26000c2e1900 */
[----:B-1----:R-:W-:Y:S01]  /*0210*/  IMAD.WIDE R18, R11, 0x4, R18 ;  /* 0x000000040b127825 */ /* 0x002fe200078e0212 */
[----:B------:R0:W3:Y:S01]  /*0220*/  @!P0 LDG.E.EL R6, desc[UR4][R14.64] ;  /* 0x000000040e068981 */ /* 0x0000e2000c2e1900 */
[----:B------:R-:W-:-:S03]  /*0230*/  CS2R R10, SRZ ;  /* 0x00000000000a7805 */ /* 0x000fc6000001ff00 */
[----:B------:R-:W5:Y:S04]  /*0240*/  @!P0 LDG.E.EL R9, desc[UR4][R18.64] ;  /* 0x0000000412098981 */ /* 0x000f68000c2e1900 */
[----:B------:R-:W5:Y:S04]  /*0250*/  @!P0 LDG.E.EL R10, desc[UR4][R16.64] ;  /* 0x00000004100a8981 */ /* 0x000f68000c2e1900 */
[----:B------:R-:W3:Y:S04]  /*0260*/  @!P0 LDG.E.EL R11, desc[UR4][R16.64] ;  /* 0x00000004100b8981 */ /* 0x000ee8000c2e1900 */
[----:B------:R-:W3:Y:S01]  /*0270*/  @!P0 LDG.E.EL R8, desc[UR4][R18.64] ;  /* 0x0000000412088981 */ /* 0x000ee2000c2e1900 */
[----:B0-----:R-:W-:Y:S01]  /*0280*/  HFMA2.MMA R14, -RZ, RZ, 1.625, 0 ;  /* 0x3e800000ff0e7435 */ /* 0x001fe200000001ff */
[----:B--2---:R-:W-:Y:S01]  /*0290*/  FADD R4, R4, 9.9999997473787516356e-06 ;  /* 0x3727c5ac04047421 */ /* 0x004fe20000000000 */
[----:B------:R-:W-:-:S03]  /*02a0*/  FADD R5, R5, 9.9999997473787516356e-06 ;  /* 0x3727c5ac05057421 */ /* 0x000fc60000000000 */
[----:B------:R-:W0:Y:S08]  /*02b0*/  MUFU.SQRT R12, R4 ;  /* 0x00000004000c7308 */ /* 0x000e300000002000 */
[----:B------:R-:W1:Y:S01]  /*02c0*/  MUFU.SQRT R13, R5 ;  /* 0x00000005000d7308 */ /* 0x000e620000002000 */
[C---:B0-----:R-:W-:Y:S02]  /*02d0*/  FSETP.GT.AND P1, PT, R12.reuse, 8.50705917302346158658e+37, PT ;  /* 0x7e8000000c00780b */ /* 0x041fe40003f24000 */
[----:B------:R-:W-:-:S02]  /*02e0*/  FSETP.GEU.AND P3, PT, R12, 1.175494350822287508e-38, PT ;  /* 0x008000000c00780b */ /* 0x000fc40003f6e000 */
[C---:B-1----:R-:W-:Y:S02]  /*02f0*/  FSETP.GT.AND P2, PT, R13.reuse, 8.50705917302346158658e+37, PT ;  /* 0x7e8000000d00780b */ /* 0x042fe40003f44000 */
[----:B------:R-:W-:-:S07]  /*0300*/  FSETP.GEU.AND P4, PT, R13, 1.175494350822287508e-38, PT ;  /* 0x008000000d00780b */ /* 0x000fce0003f8e000 */
[----:B------:R-:W-:-:S04]  /*0310*/  @P1 FMUL R12, R12, 0.25 ;  /* 0x3e8000000c0c1820 */ /* 0x000fc80000400000 */
[----:B------:R-:W-:Y:S01]  /*0320*/  @!P3 FMUL R12, R12, 16777216 ;  /* 0x4b8000000c0cb820 */ /* 0x000fe20000400000 */
[----:B------:R-:W-:-:S04]  /*0330*/  @P2 FMUL R13, R13, 0.25 ;  /* 0x3e8000000d0d2820 */ /* 0x000fc80000400000 */
[----:B------:R-:W-:Y:S01]  /*0340*/  @!P4 FMUL R13, R13, 16777216 ;  /* 0x4b8000000d0dc820 */ /* 0x000fe20000400000 */
[----:B------:R-:W0:Y:S01]  /*0350*/  MUFU.RCP R12, R12 ;  /* 0x0000000c000c7308 */ /* 0x000e220000001000 */
[----:B------:R-:W-:-:S07]  /*0360*/  FSEL R5, R14, 1, P1 ;  /* 0x3f8000000e057808 */ /* 0x000fce0000800000 */
[----:B------:R-:W1:Y:S01]  /*0370*/  MUFU.RCP R13, R13 ;  /* 0x0000000d000d7308 */ /* 0x000e620000001000 */
[----:B------:R-:W-:Y:S01]  /*0380*/  FSEL R14, R14, 1, P2 ;  /* 0x3f8000000e0e7808 */ /* 0x000fe20001000000 */
[----:B------:R-:W-:-:S04]  /*0390*/  @!P3 FMUL R5, R5, 16777216 ;  /* 0x4b8000000505b820 */ /* 0x000fc80000400000 */
[----:B------:R-:W-:Y:S01]  /*03a0*/  @!P4 FMUL R14, R14, 16777216 ;  /* 0x4b8000000e0ec820 */ /* 0x000fe20000400000 */
[----:B0-----:R-:W-:Y:S01]  /*03b0*/  FMUL R4, R12, R5 ;  /* 0x000000050c047220 */ /* 0x001fe20000400000 */
[----:B----4-:R-:W-:Y:S01]  /*03c0*/  FADD R7, -R7, R2 ;  /* 0x0000000207077221 */ /* 0x010fe20000000100 */
[----:B---3--:R-:W-:Y:S02]  /*03d0*/  FADD R6, -R6, R3 ;  /* 0x0000000306067221 */ /* 0x008fe40000000100 */
[----:B------:R-:W0:Y:S01]  /*03e0*/  LDC.64 R2, c[0x0][0x210] ;  /* 0x00008400ff027b82 */ /* 0x000e220000000a00 */
[----:B-1----:R-:W-:Y:S01]  /*03f0*/  FMUL R5, R13, R14 ;  /* 0x0000000e0d057220 */ /* 0x002fe20000400000 */
[----:B------:R-:W-:-:S03]  /*0400*/  FMUL R4, R7, R4 ;  /* 0x0000000407047220 */ /* 0x000fc60000400000 */
[----:B------:R-:W-:Y:S01]  /*0410*/  FMUL R5, R6, R5 ;  /* 0x0000000506057220 */ /* 0x000fe20000400000 */
[----:B-----5:R-:W-:-:S03]  /*0420*/  FFMA R4, R4, R10, R9 ;  /* 0x0000000a04047223 */ /* 0x020fc60000000009 */
[----:B------:R-:W-:Y:S02]  /*0430*/  FFMA R5, R5, R11, R8 ;  /* 0x0000000b05057223 */ /* 0x000fe40000000008 */
[----:B------:R-:W-:-:S03]  /*0440*/  FSETP.GT.AND P1, PT, R4, RZ, PT ;  /* 0x000000ff0400720b */ /* 0x000fc60003f24000 */
[----:B------:R-:W-:Y:S01]  /*0450*/  FSETP.GT.AND P2, PT, R5, RZ, PT ;  /* 0x000000ff0500720b */ /* 0x000fe20003f44000 */
[----:B0-----:R-:W-:-:S09]  /*0460*/  IMAD.WIDE R2, R0, 0x4, R2 ;  /* 0x0000000400027825 */ /* 0x001fd200078e0202 */
[----:B------:R-:W-:-:S03]  /*0470*/  @!P1 FMUL R4, R4, 0.20000000298023223877 ;  /* 0x3e4ccccd04049820 */ /* 0x000fc60000400000 */
[----:B------:R-:W-:Y:S01]  /*0480*/  @!P2 FMUL R5, R5, 0.20000000298023223877 ;  /* 0x3e4ccccd0505a820 */ /* 0x000fe20000400000 */
[----:B------:R-:W-:Y:S06]  /*0490*/  @P0 EXIT ;  /* 0x000000000000094d */ /* 0x000fec0003800000 */
[----:B------:R-:W-:Y:S01]  /*04a0*/  STG.E.64 desc[UR4][R2.64], R4 ;  /* 0x0000000402007986 */ /* 0x000fe2000c101b04 */
[----:B------:R-:W-:Y:S05]  /*04b0*/  EXIT ;  /* 0x000000000000794d */ /* 0x000fea0003800000 */
.L_x_0:
[----:B------:R-:W-:-:S00]  /*04c0*/  BRA `(.L_x_0) ;  /* 0xfffffffc00fc7947 */ /* 0x000fc0000383ffff */
[----:B------:R-:W-:-:S00]  /*04d0*/  NOP ;  /* 0x0000000000007918 */ /* 0x000fc00000000000 */
        /* <DEDUP_REMOVED lines=10> */
.L_x_1:


//--------------------- .nv.global.init           --------------------------
	.section	.nv.global.init,"aw",@progbits
.nv.global.init:
	.type		_$_str,@object
	.size		_$_str,(_$_str_$_2 - _$_str)
_$_str:
        /*0000*/ 	.byte	0x5f, 0x5f, 0x43, 0x55, 0x44, 0x41, 0x5f, 0x46, 0x54, 0x5a, 0x00
	.type		_$_str_$_2,@object
	.size		_$_str_$_2,(.L_1 - _$_str_$_2)
_$_str_$_2:
        /*000b*/ 	.byte	0x5f, 0x5f, 0x43, 0x55, 0x44, 0x41, 0x5f, 0x50, 0x52, 0x45, 0x43, 0x5f, 0x53, 0x51, 0x52, 0x54
        /*001b*/ 	.byte	0x00
.L_1:


//--------------------- .nv.constant0.triton_poi_fused__native_batch_norm_legit_no_training_leaky_relu_3 --------------------------
	.section	.nv.constant0.triton_poi_fused__native_batch_norm_legit_no_training_leaky_relu_3,"a",@progbits
	.sectionflags	@""
	.align	4
.nv.constant0.triton_poi_fused__native_batch_norm_legit_no_training_leaky_relu_3:
	.zero		580
